//
// Generated by NVIDIA NVVM Compiler
//
// Compiler Build ID: CL-36424714
// Cuda compilation tools, release 13.0, V13.0.88
// Based on NVVM 20.0.0
//

.version 9.0
.target sm_100
.address_size 64

	// .globl	_Z13radiansToSinePfS_i
.global .align 4 .b8 __cudart_i2opi_f[24] = {65, 144, 67, 60, 153, 149, 98, 219, 192, 221, 52, 245, 209, 87, 39, 252, 41, 21, 68, 78, 110, 131, 249, 162};

.visible .entry _Z13radiansToSinePfS_i(
	.param .u64 .ptr .align 1 _Z13radiansToSinePfS_i_param_0,
	.param .u64 .ptr .align 1 _Z13radiansToSinePfS_i_param_1,
	.param .u32 _Z13radiansToSinePfS_i_param_2
)
{
	.local .align 4 .b8 	__local_depot0[28];
	.reg .b64 	%SP;
	.reg .b64 	%SPL;
	.reg .pred 	%p<10>;
	.reg .b32 	%r<45>;
	.reg .b32 	%f<28>;
	.reg .b64 	%rd<29>;
	.reg .b64 	%fd<3>;

	mov.u64 	%SPL, __local_depot0;
	ld.param.u64 	%rd9, [_Z13radiansToSinePfS_i_param_0];
	ld.param.u64 	%rd10, [_Z13radiansToSinePfS_i_param_1];
	ld.param.u32 	%r16, [_Z13radiansToSinePfS_i_param_2];
	add.u64 	%rd1, %SPL, 0;
	mov.u32 	%r17, %ctaid.x;
	mov.u32 	%r18, %ntid.x;
	mov.u32 	%r19, %tid.x;
	mad.lo.s32 	%r1, %r17, %r18, %r19;
	setp.ge.s32 	%p1, %r1, %r16;
	@%p1 bra 	$L__BB0_10;
	cvta.to.global.u64 	%rd12, %rd9;
	mul.wide.s32 	%rd13, %r1, 4;
	add.s64 	%rd14, %rd12, %rd13;
	ld.global.f32 	%f1, [%rd14];
	mul.f32 	%f7, %f1, 0f3F22F983;
	cvt.rni.s32.f32 	%r44, %f7;
	cvt.rn.f32.s32 	%f8, %r44;
	fma.rn.f32 	%f9, %f8, 0fBFC90FDA, %f1;
	fma.rn.f32 	%f10, %f8, 0fB3A22168, %f9;
	fma.rn.f32 	%f27, %f8, 0fA7C234C5, %f10;
	abs.f32 	%f3, %f1;
	setp.ltu.f32 	%p2, %f3, 0f47CE4780;
	@%p2 bra 	$L__BB0_9;
	setp.neu.f32 	%p3, %f3, 0f7F800000;
	@%p3 bra 	$L__BB0_4;
	mov.f32 	%f13, 0f00000000;
	mul.rn.f32 	%f27, %f1, %f13;
	mov.b32 	%r44, 0;
	bra.uni 	$L__BB0_9;
$L__BB0_4:
	mov.b32 	%r3, %f1;
	shl.b32 	%r21, %r3, 8;
	or.b32  	%r4, %r21, -2147483648;
	mov.b64 	%rd28, 0;
	mov.b32 	%r41, 0;
	mov.u64 	%rd26, __cudart_i2opi_f;
	mov.u64 	%rd27, %rd1;
$L__BB0_5:
	.pragma "nounroll";
	ld.global.nc.u32 	%r22, [%rd26];
	mad.wide.u32 	%rd17, %r22, %r4, %rd28;
	shr.u64 	%rd28, %rd17, 32;
	st.local.u32 	[%rd27], %rd17;
	add.s32 	%r41, %r41, 1;
	add.s64 	%rd27, %rd27, 4;
	add.s64 	%rd26, %rd26, 4;
	setp.ne.s32 	%p4, %r41, 6;
	@%p4 bra 	$L__BB0_5;
	shr.u32 	%r23, %r3, 23;
	st.local.u32 	[%rd1+24], %rd28;
	and.b32  	%r7, %r23, 31;
	and.b32  	%r24, %r23, 224;
	add.s32 	%r25, %r24, -128;
	shr.u32 	%r26, %r25, 5;
	mul.wide.u32 	%rd18, %r26, 4;
	sub.s64 	%rd8, %rd1, %rd18;
	ld.local.u32 	%r42, [%rd8+24];
	ld.local.u32 	%r43, [%rd8+20];
	setp.eq.s32 	%p5, %r7, 0;
	@%p5 bra 	$L__BB0_8;
	shf.l.wrap.b32 	%r42, %r43, %r42, %r7;
	ld.local.u32 	%r27, [%rd8+16];
	shf.l.wrap.b32 	%r43, %r27, %r43, %r7;
$L__BB0_8:
	shr.u32 	%r28, %r42, 30;
	shf.l.wrap.b32 	%r29, %r43, %r42, 2;
	shl.b32 	%r30, %r43, 2;
	shr.u32 	%r31, %r29, 31;
	add.s32 	%r32, %r31, %r28;
	neg.s32 	%r33, %r32;
	setp.lt.s32 	%p6, %r3, 0;
	selp.b32 	%r44, %r33, %r32, %p6;
	xor.b32  	%r34, %r29, %r3;
	shr.s32 	%r35, %r29, 31;
	xor.b32  	%r36, %r35, %r29;
	xor.b32  	%r37, %r35, %r30;
	cvt.u64.u32 	%rd19, %r36;
	shl.b64 	%rd20, %rd19, 32;
	cvt.u64.u32 	%rd21, %r37;
	or.b64  	%rd22, %rd20, %rd21;
	cvt.rn.f64.s64 	%fd1, %rd22;
	mul.f64 	%fd2, %fd1, 0d3BF921FB54442D19;
	cvt.rn.f32.f64 	%f11, %fd2;
	neg.f32 	%f12, %f11;
	setp.lt.s32 	%p7, %r34, 0;
	selp.f32 	%f27, %f12, %f11, %p7;
$L__BB0_9:
	mul.rn.f32 	%f14, %f27, %f27;
	and.b32  	%r39, %r44, 1;
	setp.eq.b32 	%p8, %r39, 1;
	selp.f32 	%f15, 0f3F800000, %f27, %p8;
	fma.rn.f32 	%f16, %f14, %f15, 0f00000000;
	fma.rn.f32 	%f17, %f14, 0f37CBAC00, 0fBAB607ED;
	selp.f32 	%f18, %f17, 0fB94D4153, %p8;
	selp.f32 	%f19, 0f3D2AAABB, 0f3C0885E4, %p8;
	fma.rn.f32 	%f20, %f18, %f14, %f19;
	selp.f32 	%f21, 0fBEFFFFFF, 0fBE2AAAA8, %p8;
	fma.rn.f32 	%f22, %f20, %f14, %f21;
	fma.rn.f32 	%f23, %f22, %f16, %f15;
	and.b32  	%r40, %r44, 2;
	setp.eq.s32 	%p9, %r40, 0;
	mov.f32 	%f24, 0f00000000;
	sub.f32 	%f25, %f24, %f23;
	selp.f32 	%f26, %f23, %f25, %p9;
	cvta.to.global.u64 	%rd23, %rd10;
	add.s64 	%rd25, %rd23, %rd13;
	st.global.f32 	[%rd25], %f26;
$L__BB0_10:
	ret;

}


// ===== COMPILED SASS (sm_100) =====

	.target	sm_100

	.elftype	@"ET_EXEC"


//--------------------- .note.nv.tkinfo           --------------------------
	.section	.note.nv.tkinfo,"",@"SHT_NOTE"
	.sectionflags	@"SHF_NOTE_NV_TKINFO"
	.tkinfo
        /*0018*/ 	.word	0x00000002
        /*0030*/ 	.string	""
        /*0030*/ 	.string	"ptxas"
        /*0030*/ 	.string	"Cuda compilation tools, release 13.0, V13.0.88"
        /*0030*/ 	.string	"Build cuda_13.0.r13.0/compiler.36424714_0"
        /*0030*/ 	.string	"-arch sm_100 -m 64 "



//--------------------- .note.nv.cuinfo           --------------------------
	.section	.note.nv.cuinfo,"",@"SHT_NOTE"
	.sectionflags	@"SHF_NOTE_NV_CUINFO"
        /*0018*/ 	.short	0x0002
        /*001a*/ 	.short	0x0064
        /*001c*/ 	.short	0x0082
	.zero		2


//--------------------- .nv.info                  --------------------------
	.section	.nv.info,"",@"SHT_CUDA_INFO"
	.align	4


	//----- nvinfo : EIATTR_REGCOUNT
	.align		4
        /*0000*/ 	.byte	0x04, 0x2f
        /*0002*/ 	.short	(.L_2 - .L_1)
	.align		4
.L_1:
        /*0004*/ 	.word	index@(_Z13radiansToSinePfS_i)
        /*0008*/ 	.word	0x00000012


	//----- nvinfo : EIATTR_FRAME_SIZE
	.align		4
.L_2:
        /*000c*/ 	.byte	0x04, 0x11
        /*000e*/ 	.short	(.L_4 - .L_3)
	.align		4
.L_3:
        /*0010*/ 	.word	index@(_Z13radiansToSinePfS_i)
        /*0014*/ 	.word	0x00000000


	//----- nvinfo : EIATTR_MIN_STACK_SIZE
	.align		4
.L_4:
        /*0018*/ 	.byte	0x04, 0x12
        /*001a*/ 	.short	(.L_6 - .L_5)
	.align		4
.L_5:
        /*001c*/ 	.word	index@(_Z13radiansToSinePfS_i)
        /*0020*/ 	.word	0x00000000
.L_6:


//--------------------- .nv.compat                --------------------------
	.section	.nv.compat,"",@"SHT_CUDA_COMPAT_INFO"
	.align	4
        /*0000*/ 	.byte	0x02, 0x09, 0x00, 0x00, 0x02, 0x02, 0x01, 0x00, 0x02, 0x05, 0x05, 0x00, 0x03, 0x07, 0x01, 0x01
        /*0010*/ 	.byte	0x02, 0x03, 0x00, 0x00, 0x02, 0x06, 0x01, 0x00, 0x04, 0x0b, 0x08, 0x00, 0x01, 0x00, 0x00, 0x00
        /*0020*/ 	.byte	0x00, 0x00, 0x00, 0x00


//--------------------- .nv.info._Z13radiansToSinePfS_i --------------------------
	.section	.nv.info._Z13radiansToSinePfS_i,"",@"SHT_CUDA_INFO"
	.sectionflags	@""
	.align	4


	//----- nvinfo : EIATTR_CUDA_API_VERSION
	.align		4
        /*0000*/ 	.byte	0x04, 0x37
        /*0002*/ 	.short	(.L_8 - .L_7)
.L_7:
        /*0004*/ 	.word	0x00000082


	//----- nvinfo : EIATTR_KPARAM_INFO
	.align		4
.L_8:
        /*0008*/ 	.byte	0x04, 0x17
        /*000a*/ 	.short	(.L_10 - .L_9)
.L_9:
        /*000c*/ 	.word	0x00000000
        /*0010*/ 	.short	0x0002
        /*0012*/ 	.short	0x0010
        /*0014*/ 	.byte	0x00, 0xf0, 0x11, 0x00


	//----- nvinfo : EIATTR_KPARAM_INFO
	.align		4
.L_10:
        /*0018*/ 	.byte	0x04, 0x17
        /*001a*/ 	.short	(.L_12 - .L_11)
.L_11:
        /*001c*/ 	.word	0x00000000
        /*0020*/ 	.short	0x0001
        /*0022*/ 	.short	0x0008
        /*0024*/ 	.byte	0x00, 0xf5, 0x21, 0x00


	//----- nvinfo : EIATTR_KPARAM_INFO
	.align		4
.L_12:
        /*0028*/ 	.byte	0x04, 0x17
        /*002a*/ 	.short	(.L_14 - .L_13)
.L_13:
        /*002c*/ 	.word	0x00000000
        /*0030*/ 	.short	0x0000
        /*0032*/ 	.short	0x0000
        /*0034*/ 	.byte	0x00, 0xf5, 0x21, 0x00


	//----- nvinfo : EIATTR_SPARSE_MMA_MASK
	.align		4
.L_14:
        /*0038*/ 	.byte	0x03, 0x50
        /*003a*/ 	.short	0x0000


	//----- nvinfo : EIATTR_MAXREG_COUNT
	.align		4
        /*003c*/ 	.byte	0x03, 0x1b
        /*003e*/ 	.short	0x00ff


	//----- nvinfo : EIATTR_MERCURY_ISA_VERSION
	.align		4
        /*0040*/ 	.byte	0x03, 0x5f
        /*0042*/ 	.short	0x0101


	//----- nvinfo : EIATTR_VRC_CTA_INIT_COUNT
	.align		4
        /*0044*/ 	.byte	0x02, 0x4a
	.zero		1
	.zero		1


	//----- nvinfo : EIATTR_EXIT_INSTR_OFFSETS
	.align		4
        /*0048*/ 	.byte	0x04, 0x1c
        /*004a*/ 	.short	(.L_16 - .L_15)


	//   ....[0]....
.L_15:
        /*004c*/ 	.word	0x00000070


	//   ....[1]....
        /*0050*/ 	.word	0x000008a0


	//----- nvinfo : EIATTR_CRS_STACK_SIZE
	.align		4
.L_16:
        /*0054*/ 	.byte	0x04, 0x1e
        /*0056*/ 	.short	(.L_18 - .L_17)
.L_17:
        /*0058*/ 	.word	0x00000000


	//----- nvinfo : EIATTR_CBANK_PARAM_SIZE
	.align		4
.L_18:
        /*005c*/ 	.byte	0x03, 0x19
        /*005e*/ 	.short	0x0014


	//----- nvinfo : EIATTR_PARAM_CBANK
	.align		4
        /*0060*/ 	.byte	0x04, 0x0a
        /*0062*/ 	.short	(.L_20 - .L_19)
	.align		4
.L_19:
        /*0064*/ 	.word	index@(.nv.constant0._Z13radiansToSinePfS_i)
        /*0068*/ 	.short	0x0380
        /*006a*/ 	.short	0x0014


	//----- nvinfo : EIATTR_SW_WAR
	.align		4
.L_20:
        /*006c*/ 	.byte	0x04, 0x36
        /*006e*/ 	.short	(.L_22 - .L_21)
.L_21:
        /*0070*/ 	.word	0x00000008
.L_22:


//--------------------- .nv.callgraph             --------------------------
	.section	.nv.callgraph,"",@"SHT_CUDA_CALLGRAPH"
	.align	4
	.sectionentsize	8
	.align		4
        /*0000*/ 	.word	0x00000000
	.align		4
        /*0004*/ 	.word	0xffffffff
	.align		4
        /*0008*/ 	.word	0x00000000
	.align		4
        /*000c*/ 	.word	0xfffffffe
	.align		4
        /*0010*/ 	.word	0x00000000
	.align		4
        /*0014*/ 	.word	0xfffffffd
	.align		4
        /*0018*/ 	.word	0x00000000
	.align		4
        /*001c*/ 	.word	0xfffffffc


//--------------------- .nv.constant4             --------------------------
	.section	.nv.constant4,"a",@progbits
	.align	8
	.align		8
.nv.constant4:
        /*0000*/ 	.dword	__cudart_i2opi_f


//--------------------- .text._Z13radiansToSinePfS_i --------------------------
	.section	.text._Z13radiansToSinePfS_i,"ax",@progbits
	.align	128
        .global         _Z13radiansToSinePfS_i
        .type           _Z13radiansToSinePfS_i,@function
        .size           _Z13radiansToSinePfS_i,(.L_x_6 - _Z13radiansToSinePfS_i)
        .other          _Z13radiansToSinePfS_i,@"STO_CUDA_ENTRY STV_DEFAULT"
_Z13radiansToSinePfS_i:
.text._Z13radiansToSinePfS_i:
[----:B------:R-:W-:Y:S01]  /*0000*/  LDC R1, c[0x0][0x37c] ;  /* 0x0000df00ff017b82 */ /* 0x000fe20000000800 */
[----:B------:R-:W0:Y:S07]  /*0010*/  S2R R3, SR_TID.X ;  /* 0x0000000000037919 */ /* 0x000e2e0000002100 */
[----:B------:R-:W0:Y:S01]  /*0020*/  S2UR UR4, SR_CTAID.X ;  /* 0x00000000000479c3 */ /* 0x000e220000002500 */
[----:B------:R-:W1:Y:S07]  /*0030*/  LDCU UR5, c[0x0][0x390] ;  /* 0x00007200ff0577ac */ /* 0x000e6e0008000800 */
[----:B------:R-:W0:Y:S02]  /*0040*/  LDC R2, c[0x0][0x360] ;  /* 0x0000d800ff027b82 */ /* 0x000e240000000800 */
[----:B0-----:R-:W-:-:S05]  /*0050*/  IMAD R2, R2, UR4, R3 ;  /* 0x0000000402027c24 */ /* 0x001fca000f8e0203 */
[----:B-1----:R-:W-:-:S13]  /*0060*/  ISETP.GE.AND P0, PT, R2, UR5, PT ;  /* 0x0000000502007c0c */ /* 0x002fda000bf06270 */
[----:B------:R-:W-:Y:S05]  /*0070*/  @P0 EXIT ;  /* 0x000000000000094d */ /* 0x000fea0003800000 */
[----:B------:R-:W0:Y:S01]  /*0080*/  LDC.64 R4, c[0x0][0x380] ;  /* 0x0000e000ff047b82 */ /* 0x000e220000000a00 */
[----:B------:R-:W1:Y:S01]  /*0090*/  LDCU.64 UR6, c[0x0][0x358] ;  /* 0x00006b00ff0677ac */ /* 0x000e620008000a00 */
[----:B0-----:R-:W-:-:S05]  /*00a0*/  IMAD.WIDE R4, R2, 0x4, R4 ;  /* 0x0000000402047825 */ /* 0x001fca00078e0204 */
[----:B-1----:R-:W2:Y:S01]  /*00b0*/  LDG.E R0, desc[UR6][R4.64] ;  /* 0x0000000604007981 */ /* 0x002ea2000c1e1900 */
[----:B------:R-:W-:Y:S01]  /*00c0*/  BSSY.RECONVERGENT B0, `(.L_x_0) ;  /* 0x0000069000007945 */ /* 0x000fe20003800200 */
[C---:B--2---:R-:W-:Y:S01]  /*00d0*/  FMUL R3, R0.reuse, 0.63661974668502807617 ;  /* 0x3f22f98300037820 */ /* 0x044fe20000400000 */
[----:B------:R-:W-:-:S05]  /*00e0*/  FSETP.GE.AND P0, PT, |R0|, 105615, PT ;  /* 0x47ce47800000780b */ /* 0x000fca0003f06200 */
[----:B------:R-:W0:Y:S02]  /*00f0*/  F2I.NTZ R3, R3 ;  /* 0x0000000300037305 */ /* 0x000e240000203100 */
[----:B0-----:R-:W-:-:S05]  /*0100*/  I2FP.F32.S32 R7, R3 ;  /* 0x0000000300077245 */ /* 0x001fca0000201400 */
[----:B------:R-:W-:-:S04]  /*0110*/  FFMA R6, R7, -1.5707962512969970703, R0 ;  /* 0xbfc90fda07067823 */ /* 0x000fc80000000000 */
[----:B------:R-:W-:-:S04]  /*0120*/  FFMA R6, R7, -7.5497894158615963534e-08, R6 ;  /* 0xb3a2216807067823 */ /* 0x000fc80000000006 */
[----:B------:R-:W-:Y:S01]  /*0130*/  FFMA R6, R7, -5.3903029534742383927e-15, R6 ;  /* 0xa7c234c507067823 */ /* 0x000fe20000000006 */
[----:B------:R-:W-:Y:S06]  /*0140*/  @!P0 BRA `(.L_x_1) ;  /* 0x0000000400808947 */ /* 0x000fec0003800000 */
[----:B------:R-:W-:-:S13]  /*0150*/  FSETP.NEU.AND P0, PT, |R0|, +INF , PT ;  /* 0x7f8000000000780b */ /* 0x000fda0003f0d200 */
[----:B------:R-:W-:Y:S01]  /*0160*/  @!P0 FMUL R6, RZ, R0 ;  /* 0x00000000ff068220 */ /* 0x000fe20000400000 */
[----:B------:R-:W-:Y:S01]  /*0170*/  @!P0 IMAD.MOV.U32 R3, RZ, RZ, RZ ;  /* 0x000000ffff038224 */ /* 0x000fe200078e00ff */
[----:B------:R-:W-:Y:S06]  /*0180*/  @!P0 BRA `(.L_x_1) ;  /* 0x0000000400708947 */ /* 0x000fec0003800000 */
[----:B------:R-:W-:Y:S01]  /*0190*/  IMAD.SHL.U32 R3, R0, 0x100, RZ ;  /* 0x0000010000037824 */ /* 0x000fe200078e00ff */
[----:B------:R-:W0:Y:S01]  /*01a0*/  LDCU.64 UR8, c[0x4][URZ] ;  /* 0x01000000ff0877ac */ /* 0x000e220008000a00 */
[----:B------:R-:W-:Y:S02]  /*01b0*/  IMAD.MOV.U32 R11, RZ, RZ, RZ ;  /* 0x000000ffff0b7224 */ /* 0x000fe400078e00ff */
[----:B------:R-:W-:Y:S01]  /*01c0*/  IMAD.MOV.U32 R8, RZ, RZ, RZ ;  /* 0x000000ffff087224 */ /* 0x000fe200078e00ff */
[----:B------:R-:W-:Y:S01]  /*01d0*/  LOP3.LUT R3, R3, 0x80000000, RZ, 0xfc, !PT ;  /* 0x8000000003037812 */ /* 0x000fe200078efcff */
[----:B------:R-:W-:Y:S01]  /*01e0*/  UMOV UR5, URZ ;  /* 0x000000ff00057c82 */ /* 0x000fe20008000000 */
[----:B------:R-:W-:-:S05]  /*01f0*/  UMOV UR4, URZ ;  /* 0x000000ff00047c82 */ /* 0x000fca0008000000 */
.L_x_2:
[----:B0-----:R-:W-:Y:S01]  /*0200*/  IMAD.U32 R6, RZ, RZ, UR8 ;  /* 0x00000008ff067e24 */ /* 0x001fe2000f8e00ff */
[----:B------:R-:W-:-:S05]  /*0210*/  MOV R7, UR9 ;  /* 0x0000000900077c02 */ /* 0x000fca0008000f00 */
[----:B------:R-:W2:Y:S01]  /*0220*/  LDG.E.CONSTANT R4, desc[UR6][R6.64] ;  /* 0x0000000606047981 */ /* 0x000ea2000c1e9900 */
[----:B------:R-:W-:Y:S01]  /*0230*/  UIADD3 UR4, UPT, UPT, UR4, 0x1, URZ ;  /* 0x0000000104047890 */ /* 0x000fe2000fffe0ff */
[C---:B------:R-:W-:Y:S01]  /*0240*/  ISETP.EQ.AND P0, PT, R8.reuse, RZ, PT ;  /* 0x000000ff0800720c */ /* 0x040fe20003f02270 */
[----:B------:R-:W-:Y:S01]  /*0250*/  UIADD3 UR8, UP1, UPT, UR8, 0x4, URZ ;  /* 0x0000000408087890 */ /* 0x000fe2000ff3e0ff */
[C---:B------:R-:W-:Y:S01]  /*0260*/  ISETP.EQ.AND P1, PT, R8.reuse, 0x4, PT ;  /* 0x000000040800780c */ /* 0x040fe20003f22270 */
[----:B------:R-:W-:Y:S01]  /*0270*/  UISETP.NE.AND UP0, UPT, UR4, 0x6, UPT ;  /* 0x000000060400788c */ /* 0x000fe2000bf05270 */
[C---:B------:R-:W-:Y:S01]  /*0280*/  ISETP.EQ.AND P2, PT, R8.reuse, 0x8, PT ;  /* 0x000000080800780c */ /* 0x040fe20003f42270 */
[----:B------:R-:W-:Y:S01]  /*0290*/  UIADD3.X UR9, UPT, UPT, URZ, UR9, URZ, UP1, !UPT ;  /* 0x00000009ff097290 */ /* 0x000fe20008ffe4ff */
[C---:B------:R-:W-:Y:S02]  /*02a0*/  ISETP.EQ.AND P3, PT, R8.reuse, 0xc, PT ;  /* 0x0000000c0800780c */ /* 0x040fe40003f62270 */
[----:B------:R-:W-:-:S02]  /*02b0*/  ISETP.EQ.AND P4, PT, R8, 0x10, PT ;  /* 0x000000100800780c */ /* 0x000fc40003f82270 */
[C---:B------:R-:W-:Y:S01]  /*02c0*/  ISETP.EQ.AND P5, PT, R8.reuse, 0x14, PT ;  /* 0x000000140800780c */ /* 0x040fe20003fa2270 */
[----:B------:R-:W-:Y:S02]  /*02d0*/  VIADD R8, R8, 0x4 ;  /* 0x0000000408087836 */ /* 0x000fe40000000000 */
[----:B--2---:R-:W-:-:S03]  /*02e0*/  IMAD.WIDE.U32 R4, R4, R3, RZ ;  /* 0x0000000304047225 */ /* 0x004fc600078e00ff */
[----:B------:R-:W-:-:S04]  /*02f0*/  IADD3 R4, P6, PT, R4, R11, RZ ;  /* 0x0000000b04047210 */ /* 0x000fc80007fde0ff */
[----:B------:R-:W-:Y:S01]  /*0300*/  IADD3.X R11, PT, PT, R5, UR5, RZ, P6, !PT ;  /* 0x00000005050b7c10 */ /* 0x000fe2000b7fe4ff */
[--C-:B------:R-:W-:Y:S01]  /*0310*/  @P0 IMAD.MOV.U32 R9, RZ, RZ, R4.reuse ;  /* 0x000000ffff090224 */ /* 0x100fe200078e0004 */
[----:B------:R-:W-:Y:S01]  /*0320*/  @P4 MOV R14, R4 ;  /* 0x00000004000e4202 */ /* 0x000fe20000000f00 */
[--C-:B------:R-:W-:Y:S02]  /*0330*/  @P1 IMAD.MOV.U32 R10, RZ, RZ, R4.reuse ;  /* 0x000000ffff0a1224 */ /* 0x100fe400078e0004 */
[--C-:B------:R-:W-:Y:S02]  /*0340*/  @P2 IMAD.MOV.U32 R12, RZ, RZ, R4.reuse ;  /* 0x000000ffff0c2224 */ /* 0x100fe400078e0004 */
[--C-:B------:R-:W-:Y:S02]  /*0350*/  @P3 IMAD.MOV.U32 R13, RZ, RZ, R4.reuse ;  /* 0x000000ffff0d3224 */ /* 0x100fe400078e0004 */
[----:B------:R-:W-:Y:S01]  /*0360*/  @P5 IMAD.MOV.U32 R15, RZ, RZ, R4 ;  /* 0x000000ffff0f5224 */ /* 0x000fe200078e0004 */
[----:B------:R-:W-:Y:S06]  /*0370*/  BRA.U UP0, `(.L_x_2) ;  /* 0xfffffffd00a07547 */ /* 0x000fec000b83ffff */
[----:B------:R-:W-:Y:S01]  /*0380*/  SHF.R.U32.HI R3, RZ, 0x17, R0 ;  /* 0x00000017ff037819 */ /* 0x000fe20000011600 */
[----:B------:R-:W-:Y:S03]  /*0390*/  BSSY.RECONVERGENT B1, `(.L_x_3) ;  /* 0x0000029000017945 */ /* 0x000fe60003800200 */
[C---:B------:R-:W-:Y:S02]  /*03a0*/  LOP3.LUT R4, R3.reuse, 0xe0, RZ, 0xc0, !PT ;  /* 0x000000e003047812 */ /* 0x040fe400078ec0ff */
[----:B------:R-:W-:-:S03]  /*03b0*/  LOP3.LUT P6, RZ, R3, 0x1f, RZ, 0xc0, !PT ;  /* 0x0000001f03ff7812 */ /* 0x000fc600078cc0ff */
[----:B------:R-:W-:-:S05]  /*03c0*/  VIADD R4, R4, 0xffffff80 ;  /* 0xffffff8004047836 */ /* 0x000fca0000000000 */
[----:B------:R-:W-:-:S05]  /*03d0*/  SHF.R.U32.HI R4, RZ, 0x5, R4 ;  /* 0x00000005ff047819 */ /* 0x000fca0000011604 */
[----:B------:R-:W-:-:S05]  /*03e0*/  IMAD.U32 R6, R4, -0x4, RZ ;  /* 0xfffffffc04067824 */ /* 0x000fca00078e00ff */
[C---:B------:R-:W-:Y:S02]  /*03f0*/  ISETP.EQ.AND P3, PT, R6.reuse, -0x18, PT ;  /* 0xffffffe80600780c */ /* 0x040fe40003f62270 */
[C---:B------:R-:W-:Y:S02]  /*0400*/  ISETP.EQ.AND P4, PT, R6.reuse, -0x14, PT ;  /* 0xffffffec0600780c */ /* 0x040fe40003f82270 */
[C---:B------:R-:W-:Y:S02]  /*0410*/  ISETP.EQ.AND P2, PT, R6.reuse, -0x10, PT ;  /* 0xfffffff00600780c */ /* 0x040fe40003f42270 */
[C---:B------:R-:W-:Y:S02]  /*0420*/  ISETP.EQ.AND P1, PT, R6.reuse, -0xc, PT ;  /* 0xfffffff40600780c */ /* 0x040fe40003f22270 */
[C---:B------:R-:W-:Y:S02]  /*0430*/  ISETP.EQ.AND P0, PT, R6.reuse, -0x8, PT ;  /* 0xfffffff80600780c */ /* 0x040fe40003f02270 */
[----:B------:R-:W-:-:S03]  /*0440*/  ISETP.EQ.AND P5, PT, R6, RZ, PT ;  /* 0x000000ff0600720c */ /* 0x000fc60003fa2270 */
[----:B------:R-:W-:Y:S02]  /*0450*/  @P3 MOV R4, R9 ;  /* 0x0000000900043202 */ /* 0x000fe40000000f00 */
[C---:B------:R-:W-:Y:S01]  /*0460*/  ISETP.EQ.AND P3, PT, R6.reuse, -0x4, PT ;  /* 0xfffffffc0600780c */ /* 0x040fe20003f62270 */
[----:B------:R-:W-:Y:S02]  /*0470*/  @P4 IMAD.MOV.U32 R5, RZ, RZ, R9 ;  /* 0x000000ffff054224 */ /* 0x000fe400078e0009 */
[----:B------:R-:W-:Y:S01]  /*0480*/  @P4 IMAD.MOV.U32 R4, RZ, RZ, R10 ;  /* 0x000000ffff044224 */ /* 0x000fe200078e000a */
[----:B------:R-:W-:Y:S01]  /*0490*/  ISETP.EQ.AND P4, PT, R6, 0x4, PT ;  /* 0x000000040600780c */ /* 0x000fe20003f82270 */
[----:B------:R-:W-:Y:S02]  /*04a0*/  @P2 IMAD.MOV.U32 R4, RZ, RZ, R12 ;  /* 0x000000ffff042224 */ /* 0x000fe400078e000c */
[----:B------:R-:W-:Y:S02]  /*04b0*/  @P1 IMAD.MOV.U32 R4, RZ, RZ, R13 ;  /* 0x000000ffff041224 */ /* 0x000fe400078e000d */
[----:B------:R-:W-:-:S02]  /*04c0*/  @P0 IMAD.MOV.U32 R4, RZ, RZ, R14 ;  /* 0x000000ffff040224 */ /* 0x000fc400078e000e */
[----:B------:R-:W-:Y:S01]  /*04d0*/  @P2 IMAD.MOV.U32 R5, RZ, RZ, R10 ;  /* 0x000000ffff052224 */ /* 0x000fe200078e000a */
[----:B------:R-:W-:Y:S01]  /*04e0*/  @P1 MOV R5, R12 ;  /* 0x0000000c00051202 */ /* 0x000fe20000000f00 */
[----:B------:R-:W-:Y:S01]  /*04f0*/  @P0 IMAD.MOV.U32 R5, RZ, RZ, R13 ;  /* 0x000000ffff050224 */ /* 0x000fe200078e000d */
[----:B------:R-:W-:Y:S01]  /*0500*/  @P3 MOV R4, R15 ;  /* 0x0000000f00043202 */ /* 0x000fe20000000f00 */
[----:B------:R-:W-:Y:S02]  /*0510*/  @P5 IMAD.MOV.U32 R4, RZ, RZ, R11 ;  /* 0x000000ffff045224 */ /* 0x000fe400078e000b */
[----:B------:R-:W-:Y:S02]  /*0520*/  @P3 IMAD.MOV.U32 R5, RZ, RZ, R14 ;  /* 0x000000ffff053224 */ /* 0x000fe400078e000e */
[----:B------:R-:W-:Y:S02]  /*0530*/  @P5 IMAD.MOV.U32 R5, RZ, RZ, R15 ;  /* 0x000000ffff055224 */ /* 0x000fe400078e000f */
[----:B------:R-:W-:-:S02]  /*0540*/  @P4 IMAD.MOV.U32 R5, RZ, RZ, R11 ;  /* 0x000000ffff054224 */ /* 0x000fc400078e000b */
[----:B------:R-:W-:Y:S01]  /*0550*/  IMAD.MOV.U32 R8, RZ, RZ, R4 ;  /* 0x000000ffff087224 */ /* 0x000fe200078e0004 */
[----:B------:R-:W-:Y:S06]  /*0560*/  @!P6 BRA `(.L_x_4) ;  /* 0x00000000002ce947 */ /* 0x000fec0003800000 */
[----:B------:R-:W-:Y:S01]  /*0570*/  @P2 MOV R4, R9 ;  /* 0x0000000900042202 */ /* 0x000fe20000000f00 */
[----:B------:R-:W-:Y:S01]  /*0580*/  @P1 IMAD.MOV.U32 R4, RZ, RZ, R10 ;  /* 0x000000ffff041224 */ /* 0x000fe200078e000a */
[----:B------:R-:W-:Y:S01]  /*0590*/  LOP3.LUT R3, R3, 0x1f, RZ, 0xc0, !PT ;  /* 0x0000001f03037812 */ /* 0x000fe200078ec0ff */
[----:B------:R-:W-:Y:S01]  /*05a0*/  @P0 IMAD.MOV.U32 R4, RZ, RZ, R12 ;  /* 0x000000ffff040224 */ /* 0x000fe200078e000c */
[----:B------:R-:W-:Y:S01]  /*05b0*/  ISETP.EQ.AND P0, PT, R6, 0x8, PT ;  /* 0x000000080600780c */ /* 0x000fe20003f02270 */
[----:B------:R-:W-:Y:S01]  /*05c0*/  @P3 IMAD.MOV.U32 R4, RZ, RZ, R13 ;  /* 0x000000ffff043224 */ /* 0x000fe200078e000d */
[----:B------:R-:W-:Y:S01]  /*05d0*/  SHF.L.W.U32.HI R8, R5, R3, R8 ;  /* 0x0000000305087219 */ /* 0x000fe20000010e08 */
[----:B------:R-:W-:Y:S01]  /*05e0*/  @P5 IMAD.MOV.U32 R4, RZ, RZ, R14 ;  /* 0x000000ffff045224 */ /* 0x000fe200078e000e */
[----:B------:R-:W-:-:S09]  /*05f0*/  @P4 MOV R4, R15 ;  /* 0x0000000f00044202 */ /* 0x000fd20000000f00 */
[----:B------:R-:W-:-:S05]  /*0600*/  @P0 IMAD.MOV.U32 R4, RZ, RZ, R11 ;  /* 0x000000ffff040224 */ /* 0x000fca00078e000b */
[----:B------:R-:W-:-:S07]  /*0610*/  SHF.L.W.U32.HI R5, R4, R3, R5 ;  /* 0x0000000304057219 */ /* 0x000fce0000010e05 */
.L_x_4:
[----:B------:R-:W-:Y:S05]  /*0620*/  BSYNC.RECONVERGENT B1 ;  /* 0x0000000000017941 */ /* 0x000fea0003800200 */
.L_x_3:
[C---:B------:R-:W-:Y:S01]  /*0630*/  SHF.L.W.U32.HI R9, R5.reuse, 0x2, R8 ;  /* 0x0000000205097819 */ /* 0x040fe20000010e08 */
[----:B------:R-:W-:Y:S01]  /*0640*/  IMAD.SHL.U32 R5, R5, 0x4, RZ ;  /* 0x0000000405057824 */ /* 0x000fe200078e00ff */
[----:B------:R-:W-:Y:S01]  /*0650*/  UMOV UR4, 0x54442d19 ;  /* 0x54442d1900047882 */ /* 0x000fe20000000000 */
[----:B------:R-:W-:Y:S01]  /*0660*/  UMOV UR5, 0x3bf921fb ;  /* 0x3bf921fb00057882 */ /* 0x000fe20000000000 */
[----:B------:R-:W-:Y:S02]  /*0670*/  SHF.R.S32.HI R4, RZ, 0x1f, R9 ;  /* 0x0000001fff047819 */ /* 0x000fe40000011409 */
[----:B------:R-:W-:Y:S02]  /*0680*/  ISETP.GE.AND P0, PT, R0, RZ, PT ;  /* 0x000000ff0000720c */ /* 0x000fe40003f06270 */
[C---:B------:R-:W-:Y:S02]  /*0690*/  LOP3.LUT R6, R4.reuse, R5, RZ, 0x3c, !PT ;  /* 0x0000000504067212 */ /* 0x040fe400078e3cff */
[----:B------:R-:W-:-:S02]  /*06a0*/  LOP3.LUT R7, R4, R9, RZ, 0x3c, !PT ;  /* 0x0000000904077212 */ /* 0x000fc400078e3cff */
[----:B------:R-:W-:Y:S02]  /*06b0*/  SHF.R.U32.HI R3, RZ, 0x1e, R8 ;  /* 0x0000001eff037819 */ /* 0x000fe40000011608 */
[----:B------:R-:W0:Y:S01]  /*06c0*/  I2F.F64.S64 R4, R6 ;  /* 0x0000000600047312 */ /* 0x000e220000301c00 */
[C---:B------:R-:W-:Y:S02]  /*06d0*/  LOP3.LUT R0, R9.reuse, R0, RZ, 0x3c, !PT ;  /* 0x0000000009007212 */ /* 0x040fe400078e3cff */
[----:B------:R-:W-:Y:S02]  /*06e0*/  LEA.HI R3, R9, R3, RZ, 0x1 ;  /* 0x0000000309037211 */ /* 0x000fe400078f08ff */
[----:B------:R-:W-:-:S03]  /*06f0*/  ISETP.GE.AND P1, PT, R0, RZ, PT ;  /* 0x000000ff0000720c */ /* 0x000fc60003f26270 */
[----:B------:R-:W-:-:S04]  /*0700*/  IMAD.MOV R0, RZ, RZ, -R3 ;  /* 0x000000ffff007224 */ /* 0x000fc800078e0a03 */
[----:B------:R-:W-:Y:S01]  /*0710*/  @!P0 IMAD.MOV.U32 R3, RZ, RZ, R0 ;  /* 0x000000ffff038224 */ /* 0x000fe200078e0000 */
[----:B0-----:R-:W-:-:S10]  /*0720*/  DMUL R4, R4, UR4 ;  /* 0x0000000404047c28 */ /* 0x001fd40008000000 */
[----:B------:R-:W0:Y:S02]  /*0730*/  F2F.F32.F64 R4, R4 ;  /* 0x0000000400047310 */ /* 0x000e240000301000 */
[----:B0-----:R-:W-:-:S07]  /*0740*/  FSEL R6, -R4, R4, !P1 ;  /* 0x0000000404067208 */ /* 0x001fce0004800100 */
.L_x_1:
[----:B------:R-:W-:Y:S05]  /*0750*/  BSYNC.RECONVERGENT B0 ;  /* 0x0000000000007941 */ /* 0x000fea0003800200 */
.L_x_0:
[----:B------:R-:W-:Y:S01]  /*0760*/  MOV R0, 0x37cbac00 ;  /* 0x37cbac0000007802 */ /* 0x000fe20000000f00 */
[----:B------:R-:W-:Y:S01]  /*0770*/  FMUL R7, R6, R6 ;  /* 0x0000000606077220 */ /* 0x000fe20000400000 */
[----:B------:R-:W-:Y:S01]  /*0780*/  LOP3.LUT R8, R3, 0x1, RZ, 0xc0, !PT ;  /* 0x0000000103087812 */ /* 0x000fe200078ec0ff */
[----:B------:R-:W0:Y:S01]  /*0790*/  LDC.64 R4, c[0x0][0x388] ;  /* 0x0000e200ff047b82 */ /* 0x000e220000000a00 */
[----:B------:R-:W-:Y:S02]  /*07a0*/  IMAD.MOV.U32 R9, RZ, RZ, 0x3effffff ;  /* 0x3effffffff097424 */ /* 0x000fe400078e00ff */
[----:B------:R-:W-:Y:S01]  /*07b0*/  FFMA R0, R7, R0, -0.0013887860113754868507 ;  /* 0xbab607ed07007423 */ /* 0x000fe20000000000 */
[----:B------:R-:W-:Y:S01]  /*07c0*/  ISETP.NE.U32.AND P0, PT, R8, 0x1, PT ;  /* 0x000000010800780c */ /* 0x000fe20003f05070 */
[----:B------:R-:W-:Y:S01]  /*07d0*/  IMAD.MOV.U32 R8, RZ, RZ, 0x3d2aaabb ;  /* 0x3d2aaabbff087424 */ /* 0x000fe200078e00ff */
[----:B------:R-:W-:Y:S02]  /*07e0*/  LOP3.LUT P1, RZ, R3, 0x2, RZ, 0xc0, !PT ;  /* 0x0000000203ff7812 */ /* 0x000fe4000782c0ff */
[----:B------:R-:W-:-:S02]  /*07f0*/  FSEL R0, R0, -0.00019574658654164522886, !P0 ;  /* 0xb94d415300007808 */ /* 0x000fc40004000000 */
[----:B------:R-:W-:Y:S02]  /*0800*/  FSEL R8, R8, 0.0083327032625675201416, !P0 ;  /* 0x3c0885e408087808 */ /* 0x000fe40004000000 */
[----:B------:R-:W-:-:S03]  /*0810*/  FSEL R3, -R9, -0.16666662693023681641, !P0 ;  /* 0xbe2aaaa809037808 */ /* 0x000fc60004000100 */
[----:B------:R-:W-:Y:S01]  /*0820*/  FFMA R8, R7, R0, R8 ;  /* 0x0000000007087223 */ /* 0x000fe20000000008 */
[----:B------:R-:W-:-:S03]  /*0830*/  FSEL R0, R6, 1, P0 ;  /* 0x3f80000006007808 */ /* 0x000fc60000000000 */
[C---:B------:R-:W-:Y:S02]  /*0840*/  FFMA R3, R7.reuse, R8, R3 ;  /* 0x0000000807037223 */ /* 0x040fe40000000003 */
[----:B------:R-:W-:-:S04]  /*0850*/  FFMA R7, R7, R0, RZ ;  /* 0x0000000007077223 */ /* 0x000fc800000000ff */
[----:B------:R-:W-:Y:S01]  /*0860*/  FFMA R3, R7, R3, R0 ;  /* 0x0000000307037223 */ /* 0x000fe20000000000 */
[----:B0-----:R-:W-:-:S04]  /*0870*/  IMAD.WIDE R4, R2, 0x4, R4 ;  /* 0x0000000402047825 */ /* 0x001fc800078e0204 */
[----:B------:R-:W-:-:S05]  /*0880*/  @P1 FADD R3, RZ, -R3 ;  /* 0x80000003ff031221 */ /* 0x000fca0000000000 */
[----:B------:R-:W-:Y:S01]  /*0890*/  STG.E desc[UR6][R4.64], R3 ;  /* 0x0000000304007986 */ /* 0x000fe2000c101906 */
[----:B------:R-:W-:Y:S05]  /*08a0*/  EXIT ;  /* 0x000000000000794d */ /* 0x000fea0003800000 */
.L_x_5:
[----:B------:R-:W-:-:S00]  /*08b0*/  BRA `(.L_x_5) ;  /* 0xfffffffc00fc7947 */ /* 0x000fc0000383ffff */
[----:B------:R-:W-:-:S00]  /*08c0*/  NOP ;  /* 0x0000000000007918 */ /* 0x000fc00000000000 */
        /* <DEDUP_REMOVED lines=11> */
.L_x_6:


//--------------------- .nv.global.init           --------------------------
	.section	.nv.global.init,"aw",@progbits
	.align	4
.nv.global.init:
	.type		__cudart_i2opi_f,@object
	.size		__cudart_i2opi_f,(.L_0 - __cudart_i2opi_f)
__cudart_i2opi_f:
        /*0000*/ 	.byte	0x41, 0x90, 0x43, 0x3c, 0x99, 0x95, 0x62, 0xdb, 0xc0, 0xdd, 0x34, 0xf5, 0xd1, 0x57, 0x27, 0xfc
        /*0010*/ 	.byte	0x29, 0x15, 0x44, 0x4e, 0x6e, 0x83, 0xf9, 0xa2
.L_0:


//--------------------- .nv.shared.reserved.0     --------------------------
	.section	.nv.shared.reserved.0,"aw",@nobits
	.weak		__nv_reservedSMEM_offset_0_alias
	.size		__nv_reservedSMEM_offset_0_alias, 0, 64
	.other		__nv_reservedSMEM_offset_0_alias,@"STO_CUDA_RESERVED_SHARED STV_DEFAULT"
__nv_reservedSMEM_offset_0_alias:
	.zero		0
	.zero		64


//--------------------- .nv.constant0._Z13radiansToSinePfS_i --------------------------
	.section	.nv.constant0._Z13radiansToSinePfS_i,"a",@progbits
	.sectionflags	@""
	.align	4
.nv.constant0._Z13radiansToSinePfS_i:
	.zero		916


//--------------------- SYMBOLS --------------------------

	.type		.nv.reservedSmem.offset0,@object
	.size		.nv.reservedSmem.offset0,0x4
